//
// Generated by NVIDIA NVVM Compiler
//
// Compiler Build ID: CL-36424714
// Cuda compilation tools, release 13.0, V13.0.88
// Based on NVVM 20.0.0
//

.version 9.0
.target sm_100
.address_size 64

	// .globl	_Z11convolutionPfS_
.const .align 4 .b8 filter[8188];
// _ZZ11convolutionPfS_E5cache has been demoted

.visible .entry _Z11convolutionPfS_(
	.param .u64 .ptr .align 1 _Z11convolutionPfS__param_0,
	.param .u64 .ptr .align 1 _Z11convolutionPfS__param_1
)
{
	.reg .pred 	%p<18>;
	.reg .b32 	%r<31>;
	.reg .b32 	%f<25>;
	.reg .b64 	%rd<30>;
	// demoted variable
	.shared .align 4 .b8 _ZZ11convolutionPfS_E5cache[8440];
	ld.param.u64 	%rd5, [_Z11convolutionPfS__param_0];
	ld.param.u64 	%rd4, [_Z11convolutionPfS__param_1];
	cvta.to.global.u64 	%rd1, %rd5;
	mov.u32 	%r1, %tid.x;
	mov.u32 	%r16, %ctaid.x;
	shl.b32 	%r17, %r16, 6;
	add.s32 	%r2, %r17, %r1;
	add.s32 	%r3, %r2, -1023;
	setp.gt.u32 	%p1, %r3, 999998;
	shl.b32 	%r18, %r1, 2;
	mov.u32 	%r19, _ZZ11convolutionPfS_E5cache;
	add.s32 	%r4, %r19, %r18;
	@%p1 bra 	$L__BB0_2;
	mul.wide.u32 	%rd6, %r3, 4;
	add.s64 	%rd7, %rd1, %rd6;
	ld.global.f32 	%f4, [%rd7];
	st.shared.f32 	[%r4], %f4;
	bra.uni 	$L__BB0_3;
$L__BB0_2:
	mov.b32 	%r20, 0;
	st.shared.u32 	[%r4], %r20;
$L__BB0_3:
	add.s32 	%r5, %r2, -767;
	setp.lt.u32 	%p2, %r5, 999999;
	@%p2 bra 	$L__BB0_5;
	mov.b32 	%r21, 0;
	st.shared.u32 	[%r4+1024], %r21;
	bra.uni 	$L__BB0_6;
$L__BB0_5:
	mul.wide.u32 	%rd8, %r5, 4;
	add.s64 	%rd9, %rd1, %rd8;
	ld.global.f32 	%f5, [%rd9];
	st.shared.f32 	[%r4+1024], %f5;
$L__BB0_6:
	add.s32 	%r6, %r2, -511;
	setp.lt.u32 	%p3, %r6, 999999;
	@%p3 bra 	$L__BB0_8;
	mov.b32 	%r22, 0;
	st.shared.u32 	[%r4+2048], %r22;
	bra.uni 	$L__BB0_9;
$L__BB0_8:
	mul.wide.u32 	%rd10, %r6, 4;
	add.s64 	%rd11, %rd1, %rd10;
	ld.global.f32 	%f6, [%rd11];
	st.shared.f32 	[%r4+2048], %f6;
$L__BB0_9:
	add.s32 	%r7, %r2, -255;
	setp.lt.u32 	%p4, %r7, 999999;
	@%p4 bra 	$L__BB0_11;
	mov.b32 	%r23, 0;
	st.shared.u32 	[%r4+3072], %r23;
	bra.uni 	$L__BB0_12;
$L__BB0_11:
	mul.wide.u32 	%rd12, %r7, 4;
	add.s64 	%rd13, %rd1, %rd12;
	ld.global.f32 	%f7, [%rd13];
	st.shared.f32 	[%r4+3072], %f7;
$L__BB0_12:
	add.s32 	%r8, %r2, 1;
	setp.lt.u32 	%p5, %r8, 999999;
	@%p5 bra 	$L__BB0_14;
	mov.b32 	%r24, 0;
	st.shared.u32 	[%r4+4096], %r24;
	bra.uni 	$L__BB0_15;
$L__BB0_14:
	mul.wide.u32 	%rd14, %r8, 4;
	add.s64 	%rd15, %rd1, %rd14;
	ld.global.f32 	%f8, [%rd15];
	st.shared.f32 	[%r4+4096], %f8;
$L__BB0_15:
	setp.gt.u32 	%p6, %r1, 829;
	@%p6 bra 	$L__BB0_19;
	add.s32 	%r9, %r2, 257;
	setp.lt.u32 	%p7, %r9, 999999;
	@%p7 bra 	$L__BB0_18;
	mov.b32 	%r25, 0;
	st.shared.u32 	[%r4+5120], %r25;
	bra.uni 	$L__BB0_19;
$L__BB0_18:
	mul.wide.u32 	%rd16, %r9, 4;
	add.s64 	%rd17, %rd1, %rd16;
	ld.global.f32 	%f9, [%rd17];
	st.shared.f32 	[%r4+5120], %f9;
$L__BB0_19:
	setp.gt.u32 	%p8, %r1, 573;
	@%p8 bra 	$L__BB0_23;
	add.s32 	%r10, %r2, 513;
	setp.lt.u32 	%p9, %r10, 999999;
	@%p9 bra 	$L__BB0_22;
	mov.b32 	%r26, 0;
	st.shared.u32 	[%r4+6144], %r26;
	bra.uni 	$L__BB0_23;
$L__BB0_22:
	mul.wide.u32 	%rd18, %r10, 4;
	add.s64 	%rd19, %rd1, %rd18;
	ld.global.f32 	%f10, [%rd19];
	st.shared.f32 	[%r4+6144], %f10;
$L__BB0_23:
	setp.gt.u32 	%p10, %r1, 317;
	@%p10 bra 	$L__BB0_27;
	add.s32 	%r11, %r2, 769;
	setp.lt.u32 	%p11, %r11, 999999;
	@%p11 bra 	$L__BB0_26;
	mov.b32 	%r27, 0;
	st.shared.u32 	[%r4+7168], %r27;
	bra.uni 	$L__BB0_27;
$L__BB0_26:
	mul.wide.u32 	%rd20, %r11, 4;
	add.s64 	%rd21, %rd1, %rd20;
	ld.global.f32 	%f11, [%rd21];
	st.shared.f32 	[%r4+7168], %f11;
$L__BB0_27:
	setp.gt.u32 	%p12, %r1, 61;
	@%p12 bra 	$L__BB0_31;
	add.s32 	%r12, %r2, 1025;
	setp.lt.u32 	%p13, %r12, 999999;
	@%p13 bra 	$L__BB0_30;
	mov.b32 	%r28, 0;
	st.shared.u32 	[%r4+8192], %r28;
	bra.uni 	$L__BB0_31;
$L__BB0_30:
	mul.wide.u32 	%rd22, %r12, 4;
	add.s64 	%rd23, %rd1, %rd22;
	ld.global.f32 	%f12, [%rd23];
	st.shared.f32 	[%r4+8192], %f12;
$L__BB0_31:
	bar.sync 	0;
	setp.gt.u32 	%p14, %r1, 63;
	setp.gt.s32 	%p15, %r2, 999998;
	or.pred  	%p16, %p14, %p15;
	@%p16 bra 	$L__BB0_36;
	mov.u64 	%rd25, filter;
	add.s64 	%rd29, %rd25, 8;
	mov.f32 	%f24, 0f00000000;
	mov.b32 	%r30, 8;
$L__BB0_33:
	ld.const.f32 	%f14, [%rd29+-8];
	add.s32 	%r14, %r4, %r30;
	ld.shared.f32 	%f15, [%r14+-8];
	fma.rn.f32 	%f16, %f14, %f15, %f24;
	ld.const.f32 	%f17, [%rd29+-4];
	ld.shared.f32 	%f18, [%r14+-4];
	fma.rn.f32 	%f19, %f17, %f18, %f16;
	ld.const.f32 	%f20, [%rd29];
	ld.shared.f32 	%f21, [%r14];
	fma.rn.f32 	%f2, %f20, %f21, %f19;
	setp.eq.s32 	%p17, %r30, 8184;
	@%p17 bra 	$L__BB0_35;
	ld.const.f32 	%f22, [%rd29+4];
	ld.shared.f32 	%f23, [%r14+4];
	fma.rn.f32 	%f24, %f22, %f23, %f2;
	add.s64 	%rd29, %rd29, 16;
	add.s32 	%r30, %r30, 16;
	bra.uni 	$L__BB0_33;
$L__BB0_35:
	cvta.to.global.u64 	%rd26, %rd4;
	mul.wide.s32 	%rd27, %r2, 4;
	add.s64 	%rd28, %rd26, %rd27;
	st.global.f32 	[%rd28], %f2;
$L__BB0_36:
	ret;

}


// ===== COMPILED SASS (sm_100) =====

	.target	sm_100

	.elftype	@"ET_EXEC"


//--------------------- .note.nv.tkinfo           --------------------------
	.section	.note.nv.tkinfo,"",@"SHT_NOTE"
	.sectionflags	@"SHF_NOTE_NV_TKINFO"
	.tkinfo
        /*0018*/ 	.word	0x00000002
        /*0030*/ 	.string	""
        /*0030*/ 	.string	"ptxas"
        /*0030*/ 	.string	"Cuda compilation tools, release 13.0, V13.0.88"
        /*0030*/ 	.string	"Build cuda_13.0.r13.0/compiler.36424714_0"
        /*0030*/ 	.string	"-arch sm_100 -m 64 "



//--------------------- .note.nv.cuinfo           --------------------------
	.section	.note.nv.cuinfo,"",@"SHT_NOTE"
	.sectionflags	@"SHF_NOTE_NV_CUINFO"
        /*0018*/ 	.short	0x0002
        /*001a*/ 	.short	0x0064
        /*001c*/ 	.short	0x0082
	.zero		2


//--------------------- .nv.info                  --------------------------
	.section	.nv.info,"",@"SHT_CUDA_INFO"
	.align	4


	//----- nvinfo : EIATTR_REGCOUNT
	.align		4
        /*0000*/ 	.byte	0x04, 0x2f
        /*0002*/ 	.short	(.L_2 - .L_1)
	.align		4
.L_1:
        /*0004*/ 	.word	index@(_Z11convolutionPfS_)
        /*0008*/ 	.word	0x00000018


	//----- nvinfo : EIATTR_FRAME_SIZE
	.align		4
.L_2:
        /*000c*/ 	.byte	0x04, 0x11
        /*000e*/ 	.short	(.L_4 - .L_3)
	.align		4
.L_3:
        /*0010*/ 	.word	index@(_Z11convolutionPfS_)
        /*0014*/ 	.word	0x00000000


	//----- nvinfo : EIATTR_MIN_STACK_SIZE
	.align		4
.L_4:
        /*0018*/ 	.byte	0x04, 0x12
        /*001a*/ 	.short	(.L_6 - .L_5)
	.align		4
.L_5:
        /*001c*/ 	.word	index@(_Z11convolutionPfS_)
        /*0020*/ 	.word	0x00000000
.L_6:


//--------------------- .nv.compat                --------------------------
	.section	.nv.compat,"",@"SHT_CUDA_COMPAT_INFO"
	.align	4
        /*0000*/ 	.byte	0x02, 0x09, 0x00, 0x00, 0x02, 0x02, 0x01, 0x00, 0x02, 0x05, 0x05, 0x00, 0x03, 0x07, 0x01, 0x01
        /*0010*/ 	.byte	0x02, 0x03, 0x00, 0x00, 0x02, 0x06, 0x01, 0x00, 0x04, 0x0b, 0x08, 0x00, 0x09, 0x00, 0x00, 0x00
        /*0020*/ 	.byte	0x00, 0x00, 0x00, 0x00


//--------------------- .nv.info._Z11convolutionPfS_ --------------------------
	.section	.nv.info._Z11convolutionPfS_,"",@"SHT_CUDA_INFO"
	.sectionflags	@""
	.align	4


	//----- nvinfo : EIATTR_CUDA_API_VERSION
	.align		4
        /*0000*/ 	.byte	0x04, 0x37
        /*0002*/ 	.short	(.L_8 - .L_7)
.L_7:
        /*0004*/ 	.word	0x00000082


	//----- nvinfo : EIATTR_KPARAM_INFO
	.align		4
.L_8:
        /*0008*/ 	.byte	0x04, 0x17
        /*000a*/ 	.short	(.L_10 - .L_9)
.L_9:
        /*000c*/ 	.word	0x00000000
        /*0010*/ 	.short	0x0001
        /*0012*/ 	.short	0x0008
        /*0014*/ 	.byte	0x00, 0xf5, 0x21, 0x00


	//----- nvinfo : EIATTR_KPARAM_INFO
	.align		4
.L_10:
        /*0018*/ 	.byte	0x04, 0x17
        /*001a*/ 	.short	(.L_12 - .L_11)
.L_11:
        /*001c*/ 	.word	0x00000000
        /*0020*/ 	.short	0x0000
        /*0022*/ 	.short	0x0000
        /*0024*/ 	.byte	0x00, 0xf5, 0x21, 0x00


	//----- nvinfo : EIATTR_SPARSE_MMA_MASK
	.align		4
.L_12:
        /*0028*/ 	.byte	0x03, 0x50
        /*002a*/ 	.short	0x0000


	//----- nvinfo : EIATTR_MAXREG_COUNT
	.align		4
        /*002c*/ 	.byte	0x03, 0x1b
        /*002e*/ 	.short	0x00ff


	//----- nvinfo : EIATTR_NUM_BARRIERS
	.align		4
        /*0030*/ 	.byte	0x02, 0x4c
        /*0032*/ 	.byte	0x01
	.zero		1


	//----- nvinfo : EIATTR_MERCURY_ISA_VERSION
	.align		4
        /*0034*/ 	.byte	0x03, 0x5f
        /*0036*/ 	.short	0x0101


	//----- nvinfo : EIATTR_VRC_CTA_INIT_COUNT
	.align		4
        /*0038*/ 	.byte	0x02, 0x4a
	.zero		1
	.zero		1


	//----- nvinfo : EIATTR_EXIT_INSTR_OFFSETS
	.align		4
        /*003c*/ 	.byte	0x04, 0x1c
        /*003e*/ 	.short	(.L_14 - .L_13)


	//   ....[0]....
.L_13:
        /*0040*/ 	.word	0x000005f0


	//   ....[1]....
        /*0044*/ 	.word	0x00001140


	//----- nvinfo : EIATTR_CRS_STACK_SIZE
	.align		4
.L_14:
        /*0048*/ 	.byte	0x04, 0x1e
        /*004a*/ 	.short	(.L_16 - .L_15)
.L_15:
        /*004c*/ 	.word	0x00000000


	//----- nvinfo : EIATTR_CBANK_PARAM_SIZE
	.align		4
.L_16:
        /*0050*/ 	.byte	0x03, 0x19
        /*0052*/ 	.short	0x0010


	//----- nvinfo : EIATTR_PARAM_CBANK
	.align		4
        /*0054*/ 	.byte	0x04, 0x0a
        /*0056*/ 	.short	(.L_18 - .L_17)
	.align		4
.L_17:
        /*0058*/ 	.word	index@(.nv.constant0._Z11convolutionPfS_)
        /*005c*/ 	.short	0x0380
        /*005e*/ 	.short	0x0010


	//----- nvinfo : EIATTR_SW_WAR
	.align		4
.L_18:
        /*0060*/ 	.byte	0x04, 0x36
        /*0062*/ 	.short	(.L_20 - .L_19)
.L_19:
        /*0064*/ 	.word	0x00000008
.L_20:


//--------------------- .nv.callgraph             --------------------------
	.section	.nv.callgraph,"",@"SHT_CUDA_CALLGRAPH"
	.align	4
	.sectionentsize	8
	.align		4
        /*0000*/ 	.word	0x00000000
	.align		4
        /*0004*/ 	.word	0xffffffff
	.align		4
        /*0008*/ 	.word	0x00000000
	.align		4
        /*000c*/ 	.word	0xfffffffe
	.align		4
        /*0010*/ 	.word	0x00000000
	.align		4
        /*0014*/ 	.word	0xfffffffd
	.align		4
        /*0018*/ 	.word	0x00000000
	.align		4
        /*001c*/ 	.word	0xfffffffc


//--------------------- .nv.constant3             --------------------------
	.section	.nv.constant3,"a",@progbits
	.align	4
.nv.constant3:
	.type		filter,@object
	.size		filter,(.L_0 - filter)
filter:
	.zero		8188
.L_0:


//--------------------- .text._Z11convolutionPfS_ --------------------------
	.section	.text._Z11convolutionPfS_,"ax",@progbits
	.align	128
        .global         _Z11convolutionPfS_
        .type           _Z11convolutionPfS_,@function
        .size           _Z11convolutionPfS_,(.L_x_10 - _Z11convolutionPfS_)
        .other          _Z11convolutionPfS_,@"STO_CUDA_ENTRY STV_DEFAULT"
_Z11convolutionPfS_:
.text._Z11convolutionPfS_:
[----:B------:R-:W-:Y:S01]  /*0000*/  LDC R1, c[0x0][0x37c] ;  /* 0x0000df00ff017b82 */ /* 0x000fe20000000800 */
[----:B------:R-:W0:Y:S01]  /*0010*/  S2R R0, SR_TID.X ;  /* 0x0000000000007919 */ /* 0x000e220000002100 */
[----:B------:R-:W1:Y:S01]  /*0020*/  LDCU.64 UR6, c[0x0][0x358] ;  /* 0x00006b00ff0677ac */ /* 0x000e620008000a00 */
[----:B------:R-:W0:Y:S02]  /*0030*/  S2R R3, SR_CTAID.X ;  /* 0x0000000000037919 */ /* 0x000e240000002500 */
[----:B0-----:R-:W-:-:S04]  /*0040*/  LEA R2, R3, R0, 0x6 ;  /* 0x0000000003027211 */ /* 0x001fc800078e30ff */
[C---:B------:R-:W-:Y:S02]  /*0050*/  IADD3 R21, PT, PT, R2.reuse, 0x1, RZ ;  /* 0x0000000102157810 */ /* 0x040fe40007ffe0ff */
[C---:B------:R-:W-:Y:S02]  /*0060*/  IADD3 R3, PT, PT, R2.reuse, -0x3ff, RZ ;  /* 0xfffffc0102037810 */ /* 0x040fe40007ffe0ff */
[----:B------:R-:W-:Y:S02]  /*0070*/  ISETP.GE.U32.AND P4, PT, R21, 0xf423f, PT ;  /* 0x000f423f1500780c */ /* 0x000fe40003f86070 */
[----:B------:R-:W-:Y:S02]  /*0080*/  ISETP.GT.U32.AND P0, PT, R3, 0xf423e, PT ;  /* 0x000f423e0300780c */ /* 0x000fe40003f04070 */
[C---:B------:R-:W-:Y:S02]  /*0090*/  IADD3 R15, PT, PT, R2.reuse, -0x2ff, RZ ;  /* 0xfffffd01020f7810 */ /* 0x040fe40007ffe0ff */
[----:B------:R-:W-:-:S02]  /*00a0*/  IADD3 R17, PT, PT, R2, -0x1ff, RZ ;  /* 0xfffffe0102117810 */ /* 0x000fc40007ffe0ff */
[----:B------:R-:W-:Y:S02]  /*00b0*/  IADD3 R19, PT, PT, R2, -0xff, RZ ;  /* 0xffffff0102137810 */ /* 0x000fe40007ffe0ff */
[----:B------:R-:W-:Y:S02]  /*00c0*/  ISETP.GE.U32.AND P1, PT, R15, 0xf423f, PT ;  /* 0x000f423f0f00780c */ /* 0x000fe40003f26070 */
[----:B------:R-:W-:Y:S01]  /*00d0*/  ISETP.GE.U32.AND P2, PT, R17, 0xf423f, PT ;  /* 0x000f423f1100780c */ /* 0x000fe20003f46070 */
[----:B------:R-:W0:Y:S01]  /*00e0*/  @!P4 LDC.64 R4, c[0x0][0x380] ;  /* 0x0000e000ff04cb82 */ /* 0x000e220000000a00 */
[----:B------:R-:W-:-:S07]  /*00f0*/  ISETP.GE.U32.AND P3, PT, R19, 0xf423f, PT ;  /* 0x000f423f1300780c */ /* 0x000fce0003f66070 */
[----:B------:R-:W2:Y:S08]  /*0100*/  @!P0 LDC.64 R8, c[0x0][0x380] ;  /* 0x0000e000ff088b82 */ /* 0x000eb00000000a00 */
[----:B------:R-:W3:Y:S08]  /*0110*/  @!P1 LDC.64 R10, c[0x0][0x380] ;  /* 0x0000e000ff0a9b82 */ /* 0x000ef00000000a00 */
[----:B------:R-:W4:Y:S08]  /*0120*/  @!P2 LDC.64 R12, c[0x0][0x380] ;  /* 0x0000e000ff0cab82 */ /* 0x000f300000000a00 */
[----:B------:R-:W5:Y:S01]  /*0130*/  @!P3 LDC.64 R6, c[0x0][0x380] ;  /* 0x0000e000ff06bb82 */ /* 0x000f620000000a00 */
[----:B0-----:R-:W-:-:S04]  /*0140*/  @!P4 IMAD.WIDE.U32 R4, R21, 0x4, R4 ;  /* 0x000000041504c825 */ /* 0x001fc800078e0004 */
[----:B--2---:R-:W-:Y:S02]  /*0150*/  @!P0 IMAD.WIDE.U32 R8, R3, 0x4, R8 ;  /* 0x0000000403088825 */ /* 0x004fe400078e0008 */
[----:B-1----:R-:W2:Y:S02]  /*0160*/  @!P4 LDG.E R4, desc[UR6][R4.64] ;  /* 0x000000060404c981 */ /* 0x002ea4000c1e1900 */
[----:B---3--:R-:W-:Y:S02]  /*0170*/  @!P1 IMAD.WIDE.U32 R10, R15, 0x4, R10 ;  /* 0x000000040f0a9825 */ /* 0x008fe400078e000a */
[----:B------:R-:W3:Y:S04]  /*0180*/  @!P0 LDG.E R8, desc[UR6][R8.64] ;  /* 0x0000000608088981 */ /* 0x000ee8000c1e1900 */
[----:B------:R-:W3:Y:S01]  /*0190*/  @!P1 LDG.E R10, desc[UR6][R10.64] ;  /* 0x000000060a0a9981 */ /* 0x000ee2000c1e1900 */
[----:B----4-:R-:W-:-:S06]  /*01a0*/  @!P2 IMAD.WIDE.U32 R12, R17, 0x4, R12 ;  /* 0x00000004110ca825 */ /* 0x010fcc00078e000c */
[----:B------:R-:W4:Y:S01]  /*01b0*/  @!P2 LDG.E R12, desc[UR6][R12.64] ;  /* 0x000000060c0ca981 */ /* 0x000f22000c1e1900 */
[----:B-----5:R-:W-:-:S06]  /*01c0*/  @!P3 IMAD.WIDE.U32 R6, R19, 0x4, R6 ;  /* 0x000000041306b825 */ /* 0x020fcc00078e0006 */
[----:B------:R-:W5:Y:S01]  /*01d0*/  @!P3 LDG.E R6, desc[UR6][R6.64] ;  /* 0x000000060606b981 */ /* 0x000f62000c1e1900 */
[----:B------:R-:W0:Y:S01]  /*01e0*/  S2UR UR5, SR_CgaCtaId ;  /* 0x00000000000579c3 */ /* 0x000e220000008800 */
[----:B------:R-:W-:Y:S02]  /*01f0*/  UMOV UR4, 0x400 ;  /* 0x0000040000047882 */ /* 0x000fe40000000000 */
[----:B0-----:R-:W-:-:S06]  /*0200*/  ULEA UR4, UR5, UR4, 0x18 ;  /* 0x0000000405047291 */ /* 0x001fcc000f8ec0ff */
[----:B------:R-:W-:-:S05]  /*0210*/  LEA R3, R0, UR4, 0x2 ;  /* 0x0000000400037c11 */ /* 0x000fca000f8e10ff */
[----:B------:R0:W-:Y:S01]  /*0220*/  @P4 STS [R3+0x1000], RZ ;  /* 0x001000ff03004388 */ /* 0x0001e20000000800 */
[----:B------:R-:W-:Y:S03]  /*0230*/  BSSY.RECONVERGENT B0, `(.L_x_0) ;  /* 0x0000019000007945 */ /* 0x000fe60003800200 */
[----:B------:R0:W-:Y:S04]  /*0240*/  @P1 STS [R3+0x400], RZ ;  /* 0x000400ff03001388 */ /* 0x0001e80000000800 */
[----:B------:R0:W-:Y:S04]  /*0250*/  @P2 STS [R3+0x800], RZ ;  /* 0x000800ff03002388 */ /* 0x0001e80000000800 */
[----:B------:R0:W-:Y:S04]  /*0260*/  @P3 STS [R3+0xc00], RZ ;  /* 0x000c00ff03003388 */ /* 0x0001e80000000800 */
[----:B--2---:R0:W-:Y:S01]  /*0270*/  @!P4 STS [R3+0x1000], R4 ;  /* 0x001000040300c388 */ /* 0x0041e20000000800 */
[----:B------:R-:W-:-:S03]  /*0280*/  ISETP.GT.U32.AND P4, PT, R0, 0x33d, PT ;  /* 0x0000033d0000780c */ /* 0x000fc60003f84070 */
[----:B---3--:R0:W-:Y:S04]  /*0290*/  @!P0 STS [R3], R8 ;  /* 0x0000000803008388 */ /* 0x0081e80000000800 */
[----:B------:R0:W-:Y:S01]  /*02a0*/  @P0 STS [R3], RZ ;  /* 0x000000ff03000388 */ /* 0x0001e20000000800 */
[----:B------:R-:W-:-:S03]  /*02b0*/  ISETP.GT.AND P0, PT, R2, 0xf423e, PT ;  /* 0x000f423e0200780c */ /* 0x000fc60003f04270 */
[----:B------:R0:W-:Y:S01]  /*02c0*/  @!P1 STS [R3+0x400], R10 ;  /* 0x0004000a03009388 */ /* 0x0001e20000000800 */
[C---:B------:R-:W-:Y:S02]  /*02d0*/  ISETP.GT.U32.AND P1, PT, R0.reuse, 0x3d, PT ;  /* 0x0000003d0000780c */ /* 0x040fe40003f24070 */
[C---:B------:R-:W-:Y:S01]  /*02e0*/  ISETP.GT.U32.OR P0, PT, R0.reuse, 0x3f, P0 ;  /* 0x0000003f0000780c */ /* 0x040fe20000704470 */
[----:B----4-:R0:W-:Y:S01]  /*02f0*/  @!P2 STS [R3+0x800], R12 ;  /* 0x0008000c0300a388 */ /* 0x0101e20000000800 */
[----:B------:R-:W-:-:S03]  /*0300*/  ISETP.GT.U32.AND P2, PT, R0, 0x13d, PT ;  /* 0x0000013d0000780c */ /* 0x000fc60003f44070 */
[----:B-----5:R0:W-:Y:S01]  /*0310*/  @!P3 STS [R3+0xc00], R6 ;  /* 0x000c00060300b388 */ /* 0x0201e20000000800 */
[----:B------:R-:W-:Y:S01]  /*0320*/  ISETP.GT.U32.AND P3, PT, R0, 0x23d, PT ;  /* 0x0000023d0000780c */ /* 0x000fe20003f64070 */
[----:B------:R-:W-:-:S12]  /*0330*/  @P4 BRA `(.L_x_1) ;  /* 0x0000000000204947 */ /* 0x000fd80003800000 */
[----:B------:R-:W-:-:S04]  /*0340*/  IADD3 R7, PT, PT, R2, 0x101, RZ ;  /* 0x0000010102077810 */ /* 0x000fc80007ffe0ff */
[----:B------:R-:W-:-:S13]  /*0350*/  ISETP.GE.U32.AND P4, PT, R7, 0xf423f, PT ;  /* 0x000f423f0700780c */ /* 0x000fda0003f86070 */
[----:B------:R1:W-:Y:S01]  /*0360*/  @P4 STS [R3+0x1400], RZ ;  /* 0x001400ff03004388 */ /* 0x0003e20000000800 */
[----:B------:R-:W-:Y:S05]  /*0370*/  @P4 BRA `(.L_x_1) ;  /* 0x0000000000104947 */ /* 0x000fea0003800000 */
[----:B0-----:R-:W0:Y:S02]  /*0380*/  LDC.64 R4, c[0x0][0x380] ;  /* 0x0000e000ff047b82 */ /* 0x001e240000000a00 */
[----:B0-----:R-:W-:-:S06]  /*0390*/  IMAD.WIDE.U32 R4, R7, 0x4, R4 ;  /* 0x0000000407047825 */ /* 0x001fcc00078e0004 */
[----:B------:R-:W2:Y:S04]  /*03a0*/  LDG.E R4, desc[UR6][R4.64] ;  /* 0x0000000604047981 */ /* 0x000ea8000c1e1900 */
[----:B--2---:R2:W-:Y:S02]  /*03b0*/  STS [R3+0x1400], R4 ;  /* 0x0014000403007388 */ /* 0x0045e40000000800 */
.L_x_1:
[----:B------:R-:W-:Y:S05]  /*03c0*/  BSYNC.RECONVERGENT B0 ;  /* 0x0000000000007941 */ /* 0x000fea0003800200 */
.L_x_0:
[----:B------:R-:W-:Y:S04]  /*03d0*/  BSSY.RECONVERGENT B0, `(.L_x_2) ;  /* 0x000000a000007945 */ /* 0x000fe80003800200 */
[----:B------:R-:W-:Y:S05]  /*03e0*/  @P3 BRA `(.L_x_3) ;  /* 0x0000000000203947 */ /* 0x000fea0003800000 */
[----:B------:R-:W-:-:S04]  /*03f0*/  IADD3 R7, PT, PT, R2, 0x201, RZ ;  /* 0x0000020102077810 */ /* 0x000fc80007ffe0ff */
[----:B------:R-:W-:-:S13]  /*0400*/  ISETP.GE.U32.AND P3, PT, R7, 0xf423f, PT ;  /* 0x000f423f0700780c */ /* 0x000fda0003f66070 */
[----:B------:R3:W-:Y:S01]  /*0410*/  @P3 STS [R3+0x1800], RZ ;  /* 0x001800ff03003388 */ /* 0x0007e20000000800 */
[----:B------:R-:W-:Y:S05]  /*0420*/  @P3 BRA `(.L_x_3) ;  /* 0x0000000000103947 */ /* 0x000fea0003800000 */
[----:B0-2---:R-:W0:Y:S02]  /*0430*/  LDC.64 R4, c[0x0][0x380] ;  /* 0x0000e000ff047b82 */ /* 0x005e240000000a00 */
[----:B0-----:R-:W-:-:S06]  /*0440*/  IMAD.WIDE.U32 R4, R7, 0x4, R4 ;  /* 0x0000000407047825 */ /* 0x001fcc00078e0004 */
[----:B------:R-:W2:Y:S04]  /*0450*/  LDG.E R4, desc[UR6][R4.64] ;  /* 0x0000000604047981 */ /* 0x000ea8000c1e1900 */
[----:B--2---:R4:W-:Y:S02]  /*0460*/  STS [R3+0x1800], R4 ;  /* 0x0018000403007388 */ /* 0x0049e40000000800 */
.L_x_3:
[----:B------:R-:W-:Y:S05]  /*0470*/  BSYNC.RECONVERGENT B0 ;  /* 0x0000000000007941 */ /* 0x000fea0003800200 */
.L_x_2:
[----:B------:R-:W-:Y:S04]  /*0480*/  BSSY.RECONVERGENT B0, `(.L_x_4) ;  /* 0x000000a000007945 */ /* 0x000fe80003800200 */
[----:B------:R-:W-:Y:S05]  /*0490*/  @P2 BRA `(.L_x_5) ;  /* 0x0000000000202947 */ /* 0x000fea0003800000 */
[----:B------:R-:W-:-:S04]  /*04a0*/  IADD3 R7, PT, PT, R2, 0x301, RZ ;  /* 0x0000030102077810 */ /* 0x000fc80007ffe0ff */
[----:B------:R-:W-:-:S13]  /*04b0*/  ISETP.GE.U32.AND P2, PT, R7, 0xf423f, PT ;  /* 0x000f423f0700780c */ /* 0x000fda0003f46070 */
[----:B------:R0:W-:Y:S01]  /*04c0*/  @P2 STS [R3+0x1c00], RZ ;  /* 0x001c00ff03002388 */ /* 0x0001e20000000800 */
[----:B------:R-:W-:Y:S05]  /*04d0*/  @P2 BRA `(.L_x_5) ;  /* 0x0000000000102947 */ /* 0x000fea0003800000 */
[----:B0-2-4-:R-:W0:Y:S02]  /*04e0*/  LDC.64 R4, c[0x0][0x380] ;  /* 0x0000e000ff047b82 */ /* 0x015e240000000a00 */
[----:B0-----:R-:W-:-:S06]  /*04f0*/  IMAD.WIDE.U32 R4, R7, 0x4, R4 ;  /* 0x0000000407047825 */ /* 0x001fcc00078e0004 */
[----:B------:R-:W2:Y:S04]  /*0500*/  LDG.E R4, desc[UR6][R4.64] ;  /* 0x0000000604047981 */ /* 0x000ea8000c1e1900 */
[----:B--2---:R0:W-:Y:S02]  /*0510*/  STS [R3+0x1c00], R4 ;  /* 0x001c000403007388 */ /* 0x0041e40000000800 */
.L_x_5:
[----:B------:R-:W-:Y:S05]  /*0520*/  BSYNC.RECONVERGENT B0 ;  /* 0x0000000000007941 */ /* 0x000fea0003800200 */
.L_x_4:
        /* <DEDUP_REMOVED lines=10> */
.L_x_7:
[----:B------:R-:W-:Y:S05]  /*05d0*/  BSYNC.RECONVERGENT B0 ;  /* 0x0000000000007941 */ /* 0x000fea0003800200 */
.L_x_6:
[----:B------:R-:W-:Y:S06]  /*05e0*/  BAR.SYNC.DEFER_BLOCKING 0x0 ;  /* 0x0000000000007b1d */ /* 0x000fec0000010000 */
[----:B------:R-:W-:Y:S05]  /*05f0*/  @P0 EXIT ;  /* 0x000000000000094d */ /* 0x000fea0003800000 */
[----:B------:R-:W5:Y:S01]  /*0600*/  LDS R0, [R3] ;  /* 0x0000000003007984 */ /* 0x000f620000000800 */
[----:B------:R-:W5:Y:S01]  /*0610*/  LDCU.128 UR8, c[0x3][URZ] ;  /* 0x00c00000ff0877ac */ /* 0x000f620008000c00 */
[----:B0-----:R-:W-:Y:S02]  /*0620*/  IADD3 R6, PT, PT, R3, 0x18, RZ ;  /* 0x0000001803067810 */ /* 0x001fe40007ffe0ff */
[----:B------:R-:W0:Y:S01]  /*0630*/  LDS R5, [R3+0x4] ;  /* 0x0000040003057984 */ /* 0x000e220000000800 */
[----:B------:R-:W1:Y:S03]  /*0640*/  LDCU.64 UR4, c[0x3][0x10] ;  /* 0x00c00200ff0477ac */ /* 0x000e660008000a00 */
[----:B------:R-:W2:Y:S04]  /*0650*/  LDS R7, [R3+0x8] ;  /* 0x0000080003077984 */ /* 0x000ea80000000800 */
[----:B------:R-:W3:Y:S04]  /*0660*/  LDS R9, [R3+0xc] ;  /* 0x00000c0003097984 */ /* 0x000ee80000000800 */
[----:B------:R-:W1:Y:S04]  /*0670*/  LDS R11, [R3+0x10] ;  /* 0x00001000030b7984 */ /* 0x000e680000000800 */
[----:B------:R-:W4:Y:S04]  /*0680*/  LDS R13, [R3+0x14] ;  /* 0x00001400030d7984 */ /* 0x000f280000000800 */
[----:B------:R-:W4:Y:S01]  /*0690*/  LDS R15, [R3+0x18] ;  /* 0x00001800030f7984 */ /* 0x000f220000000800 */
[----:B-----5:R-:W-:Y:S01]  /*06a0*/  FFMA R0, R0, UR8, RZ ;  /* 0x0000000800007c23 */ /* 0x020fe200080000ff */
[----:B------:R-:W5:Y:S03]  /*06b0*/  LDCU UR8, c[0x3][0x18] ;  /* 0x00c00300ff0877ac */ /* 0x000f660008000800 */
[----:B0-----:R-:W-:-:S04]  /*06c0*/  FFMA R0, R5, UR9, R0 ;  /* 0x0000000905007c23 */ /* 0x001fc80008000000 */
[----:B--2---:R-:W-:-:S04]  /*06d0*/  FFMA R0, R7, UR10, R0 ;  /* 0x0000000a07007c23 */ /* 0x004fc80008000000 */
[----:B---3--:R-:W-:-:S04]  /*06e0*/  FFMA R0, R9, UR11, R0 ;  /* 0x0000000b09007c23 */ /* 0x008fc80008000000 */
[----:B-1----:R-:W-:Y:S01]  /*06f0*/  FFMA R0, R11, UR4, R0 ;  /* 0x000000040b007c23 */ /* 0x002fe20008000000 */
[----:B------:R-:W-:-:S03]  /*0700*/  UMOV UR4, 0x18 ;  /* 0x0000001800047882 */ /* 0x000fc60000000000 */
[----:B----4-:R-:W-:Y:S01]  /*0710*/  FFMA R0, R13, UR5, R0 ;  /* 0x000000050d007c23 */ /* 0x010fe20008000000 */
[----:B------:R-:W-:-:S03]  /*0720*/  UMOV UR5, 0x18 ;  /* 0x0000001800057882 */ /* 0x000fc60000000000 */
[----:B-----5:R-:W-:-:S07]  /*0730*/  FFMA R7, R15, UR8, R0 ;  /* 0x000000080f077c23 */ /* 0x020fce0008000000 */
.L_x_8:
[----:B------:R-:W0:Y:S01]  /*0740*/  LDS R6, [R6+0x4] ;  /* 0x0000040006067984 */ /* 0x000e220000000800 */
[----:B------:R-:W0:Y:S03]  /*0750*/  LDCU UR8, c[0x3][UR4+0x4] ;  /* 0x00c00080040877ac */ /* 0x000e260008000800 */
[----:B------:R-:W1:Y:S01]  /*0760*/  LDS R5, [R3+UR5+0x8] ;  /* 0x0000080503057984 */ /* 0x000e620008000800 */
[----:B------:R-:W1:Y:S03]  /*0770*/  LDCU.64 UR10, c[0x3][UR4+0x8] ;  /* 0x00c00100040a77ac */ /* 0x000e660008000a00 */
[----:B------:R-:W2:Y:S01]  /*0780*/  LDS R9, [R3+UR5+0xc] ;  /* 0x00000c0503097984 */ /* 0x000ea20008000800 */
[----:B------:R-:W3:Y:S03]  /*0790*/  LDCU.64 UR12, c[0x3][UR4+0x10] ;  /* 0x00c00200040c77ac */ /* 0x000ee60008000a00 */
[----:B------:R-:W3:Y:S01]  /*07a0*/  LDS R8, [R3+UR5+0x10] ;  /* 0x0000100503087984 */ /* 0x000ee20008000800 */
[----:B------:R-:W4:Y:S03]  /*07b0*/  LDCU.64 UR14, c[0x3][UR4+0xd8] ;  /* 0x00c01b00040e77ac */ /* 0x000f260008000a00 */
[----:B------:R-:W5:Y:S01]  /*07c0*/  LDS R11, [R3+UR5+0x14] ;  /* 0x00001405030b7984 */ /* 0x000f620008000800 */
[----:B------:R-:W4:Y:S03]  /*07d0*/  LDCU.64 UR16, c[0x3][UR4+0xe0] ;  /* 0x00c01c00041077ac */ /* 0x000f260008000a00 */
[----:B------:R-:W4:Y:S04]  /*07e0*/  LDS R10, [R3+UR5+0x18] ;  /* 0x00001805030a7984 */ /* 0x000f280008000800 */
[----:B------:R-:W4:Y:S04]  /*07f0*/  LDS R13, [R3+UR5+0x1c] ;  /* 0x00001c05030d7984 */ /* 0x000f280008000800 */
[----:B------:R-:W4:Y:S04]  /*0800*/  LDS R12, [R3+UR5+0x20] ;  /* 0x00002005030c7984 */ /* 0x000f280008000800 */
[----:B------:R-:W4:Y:S04]  /*0810*/  LDS R15, [R3+UR5+0x24] ;  /* 0x00002405030f7984 */ /* 0x000f280008000800 */
[----:B------:R-:W4:Y:S01]  /*0820*/  LDS R0, [R3+UR5+0x28] ;  /* 0x0000280503007984 */ /* 0x000f220008000800 */
[----:B0-----:R-:W-:-:S03]  /*0830*/  FFMA R6, R6, UR8, R7 ;  /* 0x0000000806067c23 */ /* 0x001fc60008000007 */
[----:B------:R-:W0:Y:S01]  /*0840*/  LDS R4, [R3+UR5+0x2c] ;  /* 0x00002c0503047984 */ /* 0x000e220008000800 */
[----:B------:R-:W4:Y:S01]  /*0850*/  LDCU.64 UR8, c[0x3][UR4+0x18] ;  /* 0x00c00300040877ac */ /* 0x000f220008000a00 */
[----:B-1----:R-:W-:Y:S02]  /*0860*/  FFMA R6, R5, UR10, R6 ;  /* 0x0000000a05067c23 */ /* 0x002fe40008000006 */
[----:B------:R-:W-:Y:S02]  /*0870*/  LDS R7, [R3+UR5+0x38] ;  /* 0x0000380503077984 */ /* 0x000fe40008000800 */
[----:B--2---:R-:W-:Y:S02]  /*0880*/  FFMA R9, R9, UR11, R6 ;  /* 0x0000000b09097c23 */ /* 0x004fe40008000006 */
[----:B------:R-:W1:Y:S01]  /*0890*/  LDS R5, [R3+UR5+0x30] ;  /* 0x0000300503057984 */ /* 0x000e620008000800 */
[----:B------:R-:W2:Y:S01]  /*08a0*/  LDCU.64 UR10, c[0x3][UR4+0x20] ;  /* 0x00c00400040a77ac */ /* 0x000ea20008000a00 */
[----:B---3--:R-:W-:-:S02]  /*08b0*/  FFMA R8, R8, UR12, R9 ;  /* 0x0000000c08087c23 */ /* 0x008fc40008000009 */
[----:B------:R-:W3:Y:S02]  /*08c0*/  LDS R6, [R3+UR5+0x34] ;  /* 0x0000340503067984 */ /* 0x000ee40008000800 */
[----:B-----5:R-:W-:Y:S01]  /*08d0*/  FFMA R11, R11, UR13, R8 ;  /* 0x0000000d0b0b7c23 */ /* 0x020fe20008000008 */
[----:B------:R-:W5:Y:S01]  /*08e0*/  LDCU.64 UR12, c[0x3][UR4+0x28] ;  /* 0x00c00500040c77ac */ /* 0x000f620008000a00 */
[----:B------:R-:W3:Y:S02]  /*08f0*/  LDS R8, [R3+UR5+0x3c] ;  /* 0x00003c0503087984 */ /* 0x000ee40008000800 */
[----:B----4-:R-:W-:Y:S02]  /*0900*/  FFMA R10, R10, UR8, R11 ;  /* 0x000000080a0a7c23 */ /* 0x010fe4000800000b */
[----:B------:R-:W4:Y:S02]  /*0910*/  LDS R9, [R3+UR5+0x40] ;  /* 0x0000400503097984 */ /* 0x000f240008000800 */
[----:B------:R-:W-:Y:S01]  /*0920*/  FFMA R13, R13, UR9, R10 ;  /* 0x000000090d0d7c23 */ /* 0x000fe2000800000a */
[----:B------:R-:W1:Y:S01]  /*0930*/  LDCU.64 UR8, c[0x3][UR4+0x30] ;  /* 0x00c00600040877ac */ /* 0x000e620008000a00 */
[----:B------:R-:W4:Y:S02]  /*0940*/  LDS R10, [R3+UR5+0x44] ;  /* 0x00004405030a7984 */ /* 0x000f240008000800 */
[----:B--2---:R-:W-:-:S02]  /*0950*/  FFMA R12, R12, UR10, R13 ;  /* 0x0000000a0c0c7c23 */ /* 0x004fc4000800000d */
[----:B------:R-:W2:Y:S02]  /*0960*/  LDS R11, [R3+UR5+0x48] ;  /* 0x00004805030b7984 */ /* 0x000ea40008000800 */
[----:B------:R-:W-:Y:S01]  /*0970*/  FFMA R15, R15, UR11, R12 ;  /* 0x0000000b0f0f7c23 */ /* 0x000fe2000800000c */
[----:B------:R-:W3:Y:S01]  /*0980*/  LDCU.64 UR10, c[0x3][UR4+0x38] ;  /* 0x00c00700040a77ac */ /* 0x000ee20008000a00 */
[----:B------:R-:W2:Y:S02]  /*0990*/  LDS R12, [R3+UR5+0x4c] ;  /* 0x00004c05030c7984 */ /* 0x000ea40008000800 */
[----:B-----5:R-:W-:Y:S02]  /*09a0*/  FFMA R15, R0, UR12, R15 ;  /* 0x0000000c000f7c23 */ /* 0x020fe4000800000f */
[----:B------:R-:W5:Y:S02]  /*09b0*/  LDS R0, [R3+UR5+0x50] ;  /* 0x0000500503007984 */ /* 0x000f640008000800 */
[----:B0-----:R-:W-:Y:S01]  /*09c0*/  FFMA R14, R4, UR13, R15 ;  /* 0x0000000d040e7c23 */ /* 0x001fe2000800000f */
[----:B------:R-:W4:Y:S01]  /*09d0*/  LDCU.64 UR12, c[0x3][UR4+0x40] ;  /* 0x00c00800040c77ac */ /* 0x000f220008000a00 */
[----:B------:R-:W0:Y:S04]  /*09e0*/  LDS R4, [R3+UR5+0x54] ;  /* 0x0000540503047984 */ /* 0x000e280008000800 */
[----:B------:R-:W-:Y:S01]  /*09f0*/  LDS R17, [R3+UR5+0xdc] ;  /* 0x0000dc0503117984 */ /* 0x000fe20008000800 */
[----:B-1----:R-:W-:-:S03]  /*0a00*/  FFMA R13, R5, UR8, R14 ;  /* 0x00000008050d7c23 */ /* 0x002fc6000800000e */
[----:B------:R-:W1:Y:S01]  /*0a10*/  LDS R5, [R3+UR5+0x58] ;  /* 0x0000580503057984 */ /* 0x000e620008000800 */
[----:B---3--:R-:W-:Y:S01]  /*0a20*/  FFMA R14, R6, UR9, R13 ;  /* 0x00000009060e7c23 */ /* 0x008fe2000800000d */
[----:B------:R-:W2:Y:S02]  /*0a30*/  LDCU.64 UR8, c[0x3][UR4+0x48] ;  /* 0x00c00900040877ac */ /* 0x000ea40008000a00 */
[----:B------:R-:W3:Y:S01]  /*0a40*/  LDS R6, [R3+UR5+0x5c] ;  /* 0x00005c0503067984 */ /* 0x000ee20008000800 */
[----:B------:R-:W-:-:S03]  /*0a50*/  FFMA R13, R7, UR10, R14 ;  /* 0x0000000a070d7c23 */ /* 0x000fc6000800000e */
[----:B------:R-:W3:Y:S01]  /*0a60*/  LDS R7, [R3+UR5+0x60] ;  /* 0x0000600503077984 */ /* 0x000ee20008000800 */
[----:B------:R-:W-:Y:S01]  /*0a70*/  FFMA R14, R8, UR11, R13 ;  /* 0x0000000b080e7c23 */ /* 0x000fe2000800000d */
[----:B------:R-:W5:Y:S02]  /*0a80*/  LDCU.64 UR10, c[0x3][UR4+0x50] ;  /* 0x00c00a00040a77ac */ /* 0x000f640008000a00 */
[----:B------:R-:W3:Y:S01]  /*0a90*/  LDS R8, [R3+UR5+0x64] ;  /* 0x0000640503087984 */ /* 0x000ee20008000800 */
[----:B----4-:R-:W-:-:S03]  /*0aa0*/  FFMA R13, R9, UR12, R14 ;  /* 0x0000000c090d7c23 */ /* 0x010fc6000800000e */
[----:B------:R-:W4:Y:S01]  /*0ab0*/  LDS R9, [R3+UR5+0x68] ;  /* 0x0000680503097984 */ /* 0x000f220008000800 */
[----:B------:R-:W-:Y:S01]  /*0ac0*/  FFMA R14, R10, UR13, R13 ;  /* 0x0000000d0a0e7c23 */ /* 0x000fe2000800000d */
[----:B------:R-:W1:Y:S02]  /*0ad0*/  LDCU.64 UR12, c[0x3][UR4+0x58] ;  /* 0x00c00b00040c77ac */ /* 0x000e640008000a00 */
[----:B------:R-:W4:Y:S01]  /*0ae0*/  LDS R10, [R3+UR5+0x6c] ;  /* 0x00006c05030a7984 */ /* 0x000f220008000800 */
[----:B--2---:R-:W-:-:S03]  /*0af0*/  FFMA R13, R11, UR8, R14 ;  /* 0x000000080b0d7c23 */ /* 0x004fc6000800000e */
[----:B------:R-:W2:Y:S01]  /*0b00*/  LDS R11, [R3+UR5+0x70] ;  /* 0x00007005030b7984 */ /* 0x000ea20008000800 */
[----:B------:R-:W-:Y:S01]  /*0b10*/  FFMA R13, R12, UR9, R13 ;  /* 0x000000090c0d7c23 */ /* 0x000fe2000800000d */
[----:B------:R-:W3:Y:S02]  /*0b20*/  LDCU.64 UR8, c[0x3][UR4+0x60] ;  /* 0x00c00c00040877ac */ /* 0x000ee40008000a00 */
[----:B------:R-:W2:Y:S01]  /*0b30*/  LDS R12, [R3+UR5+0x74] ;  /* 0x00007405030c7984 */ /* 0x000ea20008000800 */
[----:B-----5:R-:W-:-:S03]  /*0b40*/  FFMA R13, R0, UR10, R13 ;  /* 0x0000000a000d7c23 */ /* 0x020fc6000800000d */
[----:B------:R-:W5:Y:S01]  /*0b50*/  LDS R0, [R3+UR5+0x78] ;  /* 0x0000780503007984 */ /* 0x000f620008000800 */
[----:B0-----:R-:W-:Y:S01]  /*0b60*/  FFMA R14, R4, UR11, R13 ;  /* 0x0000000b040e7c23 */ /* 0x001fe2000800000d */
[----:B------:R-:W4:Y:S02]  /*0b70*/  LDCU.64 UR10, c[0x3][UR4+0x68] ;  /* 0x00c00d00040a77ac */ /* 0x000f240008000a00 */
[----:B------:R-:W0:Y:S01]  /*0b80*/  LDS R4, [R3+UR5+0x7c] ;  /* 0x00007c0503047984 */ /* 0x000e220008000800 */
[----:B-1----:R-:W-:-:S03]  /*0b90*/  FFMA R13, R5, UR12, R14 ;  /* 0x0000000c050d7c23 */ /* 0x002fc6000800000e */
[----:B------:R-:W-:Y:S01]  /*0ba0*/  LDS R19, [R3+UR5+0xe0] ;  /* 0x0000e00503137984 */ /* 0x000fe20008000800 */
[----:B---3--:R-:W-:-:S03]  /*0bb0*/  FFMA R14, R6, UR13, R13 ;  /* 0x0000000d060e7c23 */ /* 0x008fc6000800000d */
[----:B------:R-:W1:Y:S01]  /*0bc0*/  LDS R5, [R3+UR5+0x80] ;  /* 0x0000800503057984 */ /* 0x000e620008000800 */
[----:B------:R-:W2:Y:S01]  /*0bd0*/  LDCU.64 UR12, c[0x3][UR4+0x70] ;  /* 0x00c00e00040c77ac */ /* 0x000ea20008000a00 */
[----:B------:R-:W-:Y:S02]  /*0be0*/  FFMA R13, R7, UR8, R14 ;  /* 0x00000008070d7c23 */ /* 0x000fe4000800000e */
[----:B------:R-:W3:Y:S02]  /*0bf0*/  LDS R6, [R3+UR5+0x84] ;  /* 0x0000840503067984 */ /* 0x000ee40008000800 */
[----:B------:R-:W-:Y:S02]  /*0c00*/  FFMA R14, R8, UR9, R13 ;  /* 0x00000009080e7c23 */ /* 0x000fe4000800000d */
[----:B------:R-:W3:Y:S01]  /*0c10*/  LDS R7, [R3+UR5+0x88] ;  /* 0x0000880503077984 */ /* 0x000ee20008000800 */
[----:B------:R-:W5:Y:S01]  /*0c20*/  LDCU.64 UR8, c[0x3][UR4+0x78] ;  /* 0x00c00f00040877ac */ /* 0x000f620008000a00 */
[----:B----4-:R-:W-:-:S02]  /*0c30*/  FFMA R13, R9, UR10, R14 ;  /* 0x0000000a090d7c23 */ /* 0x010fc4000800000e */
[----:B------:R-:W4:Y:S02]  /*0c40*/  LDS R8, [R3+UR5+0x8c] ;  /* 0x00008c0503087984 */ /* 0x000f240008000800 */
[----:B------:R-:W-:Y:S02]  /*0c50*/  FFMA R14, R10, UR11, R13 ;  /* 0x0000000b0a0e7c23 */ /* 0x000fe4000800000d */
[----:B------:R-:W4:Y:S01]  /*0c60*/  LDS R9, [R3+UR5+0x90] ;  /* 0x0000900503097984 */ /* 0x000f220008000800 */
[----:B------:R-:W1:Y:S01]  /*0c70*/  LDCU.64 UR10, c[0x3][UR4+0x80] ;  /* 0x00c01000040a77ac */ /* 0x000e620008000a00 */
[----:B--2---:R-:W-:Y:S02]  /*0c80*/  FFMA R13, R11, UR12, R14 ;  /* 0x0000000c0b0d7c23 */ /* 0x004fe4000800000e */
[----:B------:R-:W2:Y:S02]  /*0c90*/  LDS R10, [R3+UR5+0x94] ;  /* 0x00009405030a7984 */ /* 0x000ea40008000800 */
[----:B------:R-:W-:-:S02]  /*0ca0*/  FFMA R13, R12, UR13, R13 ;  /* 0x0000000d0c0d7c23 */ /* 0x000fc4000800000d */
[----:B------:R-:W2:Y:S01]  /*0cb0*/  LDS R11, [R3+UR5+0x98] ;  /* 0x00009805030b7984 */ /* 0x000ea20008000800 */
[----:B------:R-:W3:Y:S01]  /*0cc0*/  LDCU.64 UR12, c[0x3][UR4+0x88] ;  /* 0x00c01100040c77ac */ /* 0x000ee20008000a00 */
[----:B-----5:R-:W-:Y:S02]  /*0cd0*/  FFMA R13, R0, UR8, R13 ;  /* 0x00000008000d7c23 */ /* 0x020fe4000800000d */
[----:B------:R-:W5:Y:S02]  /*0ce0*/  LDS R12, [R3+UR5+0x9c] ;  /* 0x00009c05030c7984 */ /* 0x000f640008000800 */
[----:B0-----:R-:W-:Y:S02]  /*0cf0*/  FFMA R14, R4, UR9, R13 ;  /* 0x00000009040e7c23 */ /* 0x001fe4000800000d */
[----:B------:R-:W0:Y:S01]  /*0d00*/  LDS R0, [R3+UR5+0xa0] ;  /* 0x0000a00503007984 */ /* 0x000e220008000800 */
[----:B------:R-:W4:Y:S03]  /*0d10*/  LDCU.64 UR8, c[0x3][UR4+0x90] ;  /* 0x00c01200040877ac */ /* 0x000f260008000a00 */
[----:B------:R-:W0:Y:S01]  /*0d20*/  LDS R4, [R3+UR5+0xa4] ;  /* 0x0000a40503047984 */ /* 0x000e220008000800 */
[----:B-1----:R-:W-:-:S03]  /*0d30*/  FFMA R13, R5, UR10, R14 ;  /* 0x0000000a050d7c23 */ /* 0x002fc6000800000e */
[----:B------:R-:W1:Y:S01]  /*0d40*/  LDS R5, [R3+UR5+0xa8] ;  /* 0x0000a80503057984 */ /* 0x000e620008000800 */
[----:B---3--:R-:W-:Y:S01]  /*0d50*/  FFMA R14, R6, UR11, R13 ;  /* 0x0000000b060e7c23 */ /* 0x008fe2000800000d */
[----:B------:R-:W3:Y:S02]  /*0d60*/  LDCU.64 UR10, c[0x3][UR4+0x98] ;  /* 0x00c01300040a77ac */ /* 0x000ee40008000a00 */
[----:B------:R-:W1:Y:S01]  /*0d70*/  LDS R6, [R3+UR5+0xac] ;  /* 0x0000ac0503067984 */ /* 0x000e620008000800 */
[----:B------:R-:W-:-:S03]  /*0d80*/  FFMA R13, R7, UR12, R14 ;  /* 0x0000000c070d7c23 */ /* 0x000fc6000800000e */
[----:B------:R-:W1:Y:S01]  /*0d90*/  LDS R7, [R3+UR5+0xb0] ;  /* 0x0000b00503077984 */ /* 0x000e620008000800 */
[----:B----4-:R-:W-:Y:S01]  /*0da0*/  FFMA R14, R8, UR13, R13 ;  /* 0x0000000d080e7c23 */ /* 0x010fe2000800000d */
[----:B------:R-:W0:Y:S02]  /*0db0*/  LDCU.64 UR12, c[0x3][UR4+0xa0] ;  /* 0x00c01400040c77ac */ /* 0x000e240008000a00 */
[----:B------:R-:W4:Y:S01]  /*0dc0*/  LDS R8, [R3+UR5+0xb4] ;  /* 0x0000b40503087984 */ /* 0x000f220008000800 */
[----:B------:R-:W-:-:S03]  /*0dd0*/  FFMA R9, R9, UR8, R14 ;  /* 0x0000000809097c23 */ /* 0x000fc6000800000e */
[----:B------:R-:W4:Y:S01]  /*0de0*/  LDS R13, [R3+UR5+0xb8] ;  /* 0x0000b805030d7984 */ /* 0x000f220008000800 */
[----:B--2---:R-:W-:Y:S01]  /*0df0*/  FFMA R10, R10, UR9, R9 ;  /* 0x000000090a0a7c23 */ /* 0x004fe20008000009 */
[----:B------:R-:W1:Y:S02]  /*0e00*/  LDCU.64 UR8, c[0x3][UR4+0xa8] ;  /* 0x00c01500040877ac */ /* 0x000e640008000a00 */
[----:B------:R-:W2:Y:S01]  /*0e10*/  LDS R14, [R3+UR5+0xbc] ;  /* 0x0000bc05030e7984 */ /* 0x000ea20008000800 */
[----:B---3--:R-:W-:-:S03]  /*0e20*/  FFMA R11, R11, UR10, R10 ;  /* 0x0000000a0b0b7c23 */ /* 0x008fc6000800000a */
[----:B------:R-:W3:Y:S01]  /*0e30*/  LDS R9, [R3+UR5+0xc0] ;  /* 0x0000c00503097984 */ /* 0x000ee20008000800 */
[----:B-----5:R-:W-:Y:S01]  /*0e40*/  FFMA R15, R12, UR11, R11 ;  /* 0x0000000b0c0f7c23 */ /* 0x020fe2000800000b */
[----:B------:R-:W5:Y:S02]  /*0e50*/  LDCU.64 UR10, c[0x3][UR4+0xb0] ;  /* 0x00c01600040a77ac */ /* 0x000f640008000a00 */
[----:B------:R-:W3:Y:S01]  /*0e60*/  LDS R11, [R3+UR5+0xc4] ;  /* 0x0000c405030b7984 */ /* 0x000ee20008000800 */
[----:B0-----:R-:W-:-:S03]  /*0e70*/  FFMA R15, R0, UR12, R15 ;  /* 0x0000000c000f7c23 */ /* 0x001fc6000800000f */
[----:B------:R-:W0:Y:S01]  /*0e80*/  LDS R10, [R3+UR5+0xc8] ;  /* 0x0000c805030a7984 */ /* 0x000e220008000800 */
[----:B------:R-:W-:Y:S01]  /*0e90*/  FFMA R4, R4, UR13, R15 ;  /* 0x0000000d04047c23 */ /* 0x000fe2000800000f */
[----:B------:R-:W4:Y:S02]  /*0ea0*/  LDCU.64 UR12, c[0x3][UR4+0xb8] ;  /* 0x00c01700040c77ac */ /* 0x000f240008000a00 */
[----:B------:R-:W0:Y:S01]  /*0eb0*/  LDS R0, [R3+UR5+0xcc] ;  /* 0x0000cc0503007984 */ /* 0x000e220008000800 */
[----:B-1----:R-:W-:-:S03]  /*0ec0*/  FFMA R5, R5, UR8, R4 ;  /* 0x0000000805057c23 */ /* 0x002fc60008000004 */
[----:B------:R-:W-:Y:S01]  /*0ed0*/  LDS R15, [R3+UR5+0xd8] ;  /* 0x0000d805030f7984 */ /* 0x000fe20008000800 */
[----:B------:R-:W-:-:S03]  /*0ee0*/  FFMA R6, R6, UR9, R5 ;  /* 0x0000000906067c23 */ /* 0x000fc60008000005 */
[----:B------:R-:W1:Y:S01]  /*0ef0*/  LDS R4, [R3+UR5+0xd0] ;  /* 0x0000d00503047984 */ /* 0x000e620008000800 */
[----:B------:R-:W3:Y:S01]  /*0f00*/  LDCU.64 UR8, c[0x3][UR4+0xc0] ;  /* 0x00c01800040877ac */ /* 0x000ee20008000a00 */
[----:B-----5:R-:W-:Y:S02]  /*0f10*/  FFMA R7, R7, UR10, R6 ;  /* 0x0000000a07077c23 */ /* 0x020fe40008000006 */
[----:B------:R-:W5:Y:S01]  /*0f20*/  LDS R5, [R3+UR5+0xd4] ;  /* 0x0000d40503057984 */ /* 0x000f620008000800 */
[----:B------:R-:W-:Y:S01]  /*0f30*/  IADD3 R6, PT, PT, R3, UR5, RZ ;  /* 0x0000000503067c10 */ /* 0x000fe2000fffe0ff */
[----:B----4-:R-:W-:Y:S01]  /*0f40*/  FFMA R8, R8, UR11, R7 ;  /* 0x0000000b08087c23 */ /* 0x010fe20008000007 */
[----:B------:R-:W0:Y:S01]  /*0f50*/  LDCU.64 UR10, c[0x3][UR4+0xc8] ;  /* 0x00c01900040a77ac */ /* 0x000e220008000a00 */
[----:B------:R-:W4:Y:S02]  /*0f60*/  LDS R7, [R3+UR5+0xe4] ;  /* 0x0000e40503077984 */ /* 0x000f240008000800 */
[----:B------:R-:W-:Y:S01]  /*0f70*/  FFMA R13, R13, UR12, R8 ;  /* 0x0000000c0d0d7c23 */ /* 0x000fe20008000008 */
[----:B------:R-:W-:Y:S01]  /*0f80*/  UIADD3 UR5, UPT, UPT, UR5, 0xf0, URZ ;  /* 0x000000f005057890 */ /* 0x000fe2000fffe0ff */
[----:B------:R-:W4:Y:S02]  /*0f90*/  LDS R8, [R6+0xe8] ;  /* 0x0000e80006087984 */ /* 0x000f240000000800 */
[----:B--2---:R-:W-:Y:S01]  /*0fa0*/  FFMA R14, R14, UR13, R13 ;  /* 0x0000000d0e0e7c23 */ /* 0x004fe2000800000d */
[----:B------:R-:W1:Y:S01]  /*0fb0*/  LDCU.64 UR12, c[0x3][UR4+0xd0] ;  /* 0x00c01a00040c77ac */ /* 0x000e620008000a00 */
[----:B------:R-:W2:Y:S02]  /*0fc0*/  LDS R12, [R6+0xec] ;  /* 0x0000ec00060c7984 */ /* 0x000ea40000000800 */
[----:B---3--:R-:W-:Y:S01]  /*0fd0*/  FFMA R14, R9, UR8, R14 ;  /* 0x00000008090e7c23 */ /* 0x008fe2000800000e */
[----:B------:R-:W-:-:S03]  /*0fe0*/  UISETP.NE.AND UP0, UPT, UR5, 0x1ff8, UPT ;  /* 0x00001ff80500788c */ /* 0x000fc6000bf05270 */
[----:B------:R-:W-:Y:S01]  /*0ff0*/  FFMA R11, R11, UR9, R14 ;  /* 0x000000090b0b7c23 */ /* 0x000fe2000800000e */
[----:B------:R-:W3:Y:S03]  /*1000*/  LDCU.64 UR8, c[0x3][UR4+0xe8] ;  /* 0x00c01d00040877ac */ /* 0x000ee60008000a00 */
[----:B0-----:R-:W-:Y:S01]  /*1010*/  FFMA R11, R10, UR10, R11 ;  /* 0x0000000a0a0b7c23 */ /* 0x001fe2000800000b */
[----:B------:R-:W0:Y:S01]  /*1020*/  LDCU UR10, c[0x3][UR4+0xf0] ;  /* 0x00c01e00040a77ac */ /* 0x000e220008000800 */
[----:B------:R1:W0:Y:S02]  /*1030*/  LDS R10, [R6+0xf0] ;  /* 0x0000f000060a7984 */ /* 0x0002240000000800 */
[----:B------:R-:W-:Y:S01]  /*1040*/  FFMA R11, R0, UR11, R11 ;  /* 0x0000000b000b7c23 */ /* 0x000fe2000800000b */
[----:B------:R-:W-:Y:S01]  /*1050*/  UIADD3 UR4, UPT, UPT, UR4, 0xf0, URZ ;  /* 0x000000f004047890 */ /* 0x000fe2000fffe0ff */
[----:B-1----:R-:W-:-:S02]  /*1060*/  IADD3 R6, PT, PT, R6, 0xf0, RZ ;  /* 0x000000f006067810 */ /* 0x002fc40007ffe0ff */
[----:B------:R-:W-:-:S04]  /*1070*/  FFMA R4, R4, UR12, R11 ;  /* 0x0000000c04047c23 */ /* 0x000fc8000800000b */
[----:B-----5:R-:W-:-:S04]  /*1080*/  FFMA R4, R5, UR13, R4 ;  /* 0x0000000d05047c23 */ /* 0x020fc80008000004 */
[----:B------:R-:W-:-:S04]  /*1090*/  FFMA R4, R15, UR14, R4 ;  /* 0x0000000e0f047c23 */ /* 0x000fc80008000004 */
[----:B------:R-:W-:-:S04]  /*10a0*/  FFMA R4, R17, UR15, R4 ;  /* 0x0000000f11047c23 */ /* 0x000fc80008000004 */
[----:B------:R-:W-:-:S04]  /*10b0*/  FFMA R4, R19, UR16, R4 ;  /* 0x0000001013047c23 */ /* 0x000fc80008000004 */
[----:B----4-:R-:W-:-:S04]  /*10c0*/  FFMA R7, R7, UR17, R4 ;  /* 0x0000001107077c23 */ /* 0x010fc80008000004 */
[----:B---3--:R-:W-:-:S04]  /*10d0*/  FFMA R7, R8, UR8, R7 ;  /* 0x0000000808077c23 */ /* 0x008fc80008000007 */
[----:B--2---:R-:W-:-:S04]  /*10e0*/  FFMA R7, R12, UR9, R7 ;  /* 0x000000090c077c23 */ /* 0x004fc80008000007 */
[----:B0-----:R-:W-:Y:S01]  /*10f0*/  FFMA R7, R10, UR10, R7 ;  /* 0x0000000a0a077c23 */ /* 0x001fe20008000007 */
[----:B------:R-:W-:Y:S06]  /*1100*/  BRA.U UP0, `(.L_x_8) ;  /* 0xfffffff5008c7547 */ /* 0x000fec000b83ffff */
[----:B------:R-:W0:Y:S02]  /*1110*/  LDC.64 R4, c[0x0][0x388] ;  /* 0x0000e200ff047b82 */ /* 0x000e240000000a00 */
[----:B0-----:R-:W-:-:S05]  /*1120*/  IMAD.WIDE R2, R2, 0x4, R4 ;  /* 0x0000000402027825 */ /* 0x001fca00078e0204 */
[----:B------:R-:W-:Y:S01]  /*1130*/  STG.E desc[UR6][R2.64], R7 ;  /* 0x0000000702007986 */ /* 0x000fe2000c101906 */
[----:B------:R-:W-:Y:S05]  /*1140*/  EXIT ;  /* 0x000000000000794d */ /* 0x000fea0003800000 */
.L_x_9:
[----:B------:R-:W-:-:S00]  /*1150*/  BRA `(.L_x_9) ;  /* 0xfffffffc00fc7947 */ /* 0x000fc0000383ffff */
[----:B------:R-:W-:-:S00]  /*1160*/  NOP ;  /* 0x0000000000007918 */ /* 0x000fc00000000000 */
        /* <DEDUP_REMOVED lines=9> */
.L_x_10:


//--------------------- .nv.shared._Z11convolutionPfS_ --------------------------
	.section	.nv.shared._Z11convolutionPfS_,"aw",@nobits
	.sectionflags	@""
	.align	4
.nv.shared._Z11convolutionPfS_:
	.zero		9464


//--------------------- .nv.shared.reserved.0     --------------------------
	.section	.nv.shared.reserved.0,"aw",@nobits
	.weak		__nv_reservedSMEM_offset_0_alias
	.size		__nv_reservedSMEM_offset_0_alias, 0, 64
	.other		__nv_reservedSMEM_offset_0_alias,@"STO_CUDA_RESERVED_SHARED STV_DEFAULT"
__nv_reservedSMEM_offset_0_alias:
	.zero		0
	.zero		64


//--------------------- .nv.constant0._Z11convolutionPfS_ --------------------------
	.section	.nv.constant0._Z11convolutionPfS_,"a",@progbits
	.sectionflags	@""
	.align	4
.nv.constant0._Z11convolutionPfS_:
	.zero		912


//--------------------- SYMBOLS --------------------------

	.type		.nv.reservedSmem.offset0,@object
	.size		.nv.reservedSmem.offset0,0x4
	.type		.nv.reservedSmem.cap,@object
	.size		.nv.reservedSmem.cap,0x4
